	.headerflags	@"EF_CUDA_TEXMODE_UNIFIED EF_CUDA_64BIT_ADDRESS EF_CUDA_ACCELERATORS EF_CUDA_SM90 EF_CUDA_VIRTUAL_SM(EF_CUDA_SM90)"
	.elftype	@"ET_EXEC"


//--------------------- .nv.info                  --------------------------
	.section	.nv.info,"",@"SHT_CUDA_INFO"
	.align	4


	//----- nvinfo : EIATTR_REGCOUNT
	.align		4
        /*0000*/ 	.byte	0x04, 0x2f
        /*0002*/ 	.short	(.L_3 - .L_2)
	.align		4
.L_2:
        /*0004*/ 	.word	index@(triton_poi_fused__native_batch_norm_legit_no_training_add_relu_8)
        /*0008*/ 	.word	0x00000020


	//----- nvinfo : EIATTR_MIN_STACK_SIZE
	.align		4
.L_3:
        /*000c*/ 	.byte	0x04, 0x12
        /*000e*/ 	.short	(.L_5 - .L_4)
	.align		4
.L_4:
        /*0010*/ 	.word	index@(triton_poi_fused__native_batch_norm_legit_no_training_add_relu_8)
        /*0014*/ 	.word	0x00000000


	//----- nvinfo : EIATTR_FRAME_SIZE
	.align		4
.L_5:
        /*0018*/ 	.byte	0x04, 0x11
        /*001a*/ 	.short	(.L_7 - .L_6)
	.align		4
.L_6:
        /*001c*/ 	.word	index@(triton_poi_fused__native_batch_norm_legit_no_training_add_relu_8)
        /*0020*/ 	.word	0x00000000


	//----- nvinfo : EIATTR_MIN_STACK_SIZE
	.align		4
.L_7:
        /*0024*/ 	.byte	0x04, 0x12
        /*0026*/ 	.short	(.L_9 - .L_8)
	.align		4
.L_8:
        /*0028*/ 	.word	index@(triton_poi_fused__native_batch_norm_legit_no_training_add_relu_8)
        /*002c*/ 	.word	0x00000000
.L_9:


//--------------------- .nv.info.triton_poi_fused__native_batch_norm_legit_no_training_add_relu_8 --------------------------
	.section	.nv.info.triton_poi_fused__native_batch_norm_legit_no_training_add_relu_8,"",@"SHT_CUDA_INFO"
	.sectionflags	@""
	.align	4


	//----- nvinfo : EIATTR_CUDA_API_VERSION
	.align		4
        /*0000*/ 	.byte	0x04, 0x37
        /*0002*/ 	.short	(.L_11 - .L_10)
.L_10:
        /*0004*/ 	.word	0x0000007c


	//----- nvinfo : EIATTR_KPARAM_INFO
	.align		4
.L_11:
        /*0008*/ 	.byte	0x04, 0x17
        /*000a*/ 	.short	(.L_13 - .L_12)
.L_12:
        /*000c*/ 	.word	0x00000000
        /*0010*/ 	.short	0x000b
        /*0012*/ 	.short	0x0058
        /*0014*/ 	.byte	0x00, 0xf0, 0x11, 0x00


	//----- nvinfo : EIATTR_KPARAM_INFO
	.align		4
.L_13:
        /*0018*/ 	.byte	0x04, 0x17
        /*001a*/ 	.short	(.L_15 - .L_14)
.L_14:
        /*001c*/ 	.word	0x00000000
        /*0020*/ 	.short	0x000a
        /*0022*/ 	.short	0x0050
        /*0024*/ 	.byte	0x00, 0xf4, 0x21, 0x00


	//----- nvinfo : EIATTR_KPARAM_INFO
	.align		4
.L_15:
        /*0028*/ 	.byte	0x04, 0x17
        /*002a*/ 	.short	(.L_17 - .L_16)
.L_16:
        /*002c*/ 	.word	0x00000000
        /*0030*/ 	.short	0x0009
        /*0032*/ 	.short	0x0048
        /*0034*/ 	.byte	0x00, 0xf4, 0x21, 0x00


	//----- nvinfo : EIATTR_KPARAM_INFO
	.align		4
.L_17:
        /*0038*/ 	.byte	0x04, 0x17
        /*003a*/ 	.short	(.L_19 - .L_18)
.L_18:
        /*003c*/ 	.word	0x00000000
        /*0040*/ 	.short	0x0008
        /*0042*/ 	.short	0x0040
        /*0044*/ 	.byte	0x00, 0xf4, 0x21, 0x00


	//----- nvinfo : EIATTR_KPARAM_INFO
	.align		4
.L_19:
        /*0048*/ 	.byte	0x04, 0x17
        /*004a*/ 	.short	(.L_21 - .L_20)
.L_20:
        /*004c*/ 	.word	0x00000000
        /*0050*/ 	.short	0x0007
        /*0052*/ 	.short	0x0038
        /*0054*/ 	.byte	0x00, 0xf4, 0x21, 0x00


	//----- nvinfo : EIATTR_KPARAM_INFO
	.align		4
.L_21:
        /*0058*/ 	.byte	0x04, 0x17
        /*005a*/ 	.short	(.L_23 - .L_22)
.L_22:
        /*005c*/ 	.word	0x00000000
        /*0060*/ 	.short	0x0006
        /*0062*/ 	.short	0x0030
        /*0064*/ 	.byte	0x00, 0xf4, 0x21, 0x00


	//----- nvinfo : EIATTR_KPARAM_INFO
	.align		4
.L_23:
        /*0068*/ 	.byte	0x04, 0x17
        /*006a*/ 	.short	(.L_25 - .L_24)
.L_24:
        /*006c*/ 	.word	0x00000000
        /*0070*/ 	.short	0x0005
        /*0072*/ 	.short	0x0028
        /*0074*/ 	.byte	0x00, 0xf4, 0x21, 0x00


	//----- nvinfo : EIATTR_KPARAM_INFO
	.align		4
.L_25:
        /*0078*/ 	.byte	0x04, 0x17
        /*007a*/ 	.short	(.L_27 - .L_26)
.L_26:
        /*007c*/ 	.word	0x00000000
        /*0080*/ 	.short	0x0004
        /*0082*/ 	.short	0x0020
        /*0084*/ 	.byte	0x00, 0xf4, 0x21, 0x00


	//----- nvinfo : EIATTR_KPARAM_INFO
	.align		4
.L_27:
        /*0088*/ 	.byte	0x04, 0x17
        /*008a*/ 	.short	(.L_29 - .L_28)
.L_28:
        /*008c*/ 	.word	0x00000000
        /*0090*/ 	.short	0x0003
        /*0092*/ 	.short	0x0018
        /*0094*/ 	.byte	0x00, 0xf4, 0x21, 0x00


	//----- nvinfo : EIATTR_KPARAM_INFO
	.align		4
.L_29:
        /*0098*/ 	.byte	0x04, 0x17
        /*009a*/ 	.short	(.L_31 - .L_30)
.L_30:
        /*009c*/ 	.word	0x00000000
        /*00a0*/ 	.short	0x0002
        /*00a2*/ 	.short	0x0010
        /*00a4*/ 	.byte	0x00, 0xf4, 0x21, 0x00


	//----- nvinfo : EIATTR_KPARAM_INFO
	.align		4
.L_31:
        /*00a8*/ 	.byte	0x04, 0x17
        /*00aa*/ 	.short	(.L_33 - .L_32)
.L_32:
        /*00ac*/ 	.word	0x00000000
        /*00b0*/ 	.short	0x0001
        /*00b2*/ 	.short	0x0008
        /*00b4*/ 	.byte	0x00, 0xf4, 0x21, 0x00


	//----- nvinfo : EIATTR_KPARAM_INFO
	.align		4
.L_33:
        /*00b8*/ 	.byte	0x04, 0x17
        /*00ba*/ 	.short	(.L_35 - .L_34)
.L_34:
        /*00bc*/ 	.word	0x00000000
        /*00c0*/ 	.short	0x0000
        /*00c2*/ 	.short	0x0000
        /*00c4*/ 	.byte	0x00, 0xf4, 0x21, 0x00


	//----- nvinfo : EIATTR_SPARSE_MMA_MASK
	.align		4
.L_35:
        /*00c8*/ 	.byte	0x03, 0x50
        /*00ca*/ 	.short	0x0000


	//----- nvinfo : EIATTR_MAXREG_COUNT
	.align		4
        /*00cc*/ 	.byte	0x03, 0x1b
        /*00ce*/ 	.short	0x00ff


	//----- nvinfo : EIATTR_EXIT_INSTR_OFFSETS
	.align		4
        /*00d0*/ 	.byte	0x04, 0x1c
        /*00d2*/ 	.short	(.L_37 - .L_36)


	//   ....[0]....
.L_36:
        /*00d4*/ 	.word	0x00000b80


	//----- nvinfo : EIATTR_REQNTID
	.align		4
.L_37:
        /*00d8*/ 	.byte	0x04, 0x10
        /*00da*/ 	.short	(.L_39 - .L_38)
.L_38:
        /*00dc*/ 	.word	0x00000080
        /*00e0*/ 	.word	0x00000001
        /*00e4*/ 	.word	0x00000001


	//----- nvinfo : EIATTR_CBANK_PARAM_SIZE
	.align		4
.L_39:
        /*00e8*/ 	.byte	0x03, 0x19
        /*00ea*/ 	.short	0x005c


	//----- nvinfo : EIATTR_PARAM_CBANK
	.align		4
        /*00ec*/ 	.byte	0x04, 0x0a
        /*00ee*/ 	.short	(.L_41 - .L_40)
	.align		4
.L_40:
        /*00f0*/ 	.word	index@(.nv.constant0.triton_poi_fused__native_batch_norm_legit_no_training_add_relu_8)
        /*00f4*/ 	.short	0x0210
        /*00f6*/ 	.short	0x005c


	//----- nvinfo : EIATTR_SW_WAR
	.align		4
.L_41:
        /*00f8*/ 	.byte	0x04, 0x36
        /*00fa*/ 	.short	(.L_43 - .L_42)
.L_42:
        /*00fc*/ 	.word	0x00000008
.L_43:


//--------------------- .nv.callgraph             --------------------------
	.section	.nv.callgraph,"",@"SHT_CUDA_CALLGRAPH"
	.align	4
	.sectionentsize	8
	.align		4
        /*0000*/ 	.word	0x00000000
	.align		4
        /*0004*/ 	.word	0xffffffff
	.align		4
        /*0008*/ 	.word	0x00000000
	.align		4
        /*000c*/ 	.word	0xfffffffe
	.align		4
        /*0010*/ 	.word	0x00000000
	.align		4
        /*0014*/ 	.word	0xfffffffd
	.align		4
        /*0018*/ 	.word	0x00000000
	.align		4
        /*001c*/ 	.word	0xfffffffc


//--------------------- .nv.constant4             --------------------------
	.section	.nv.constant4,"a",@progbits
	.align	8
	.align		8
.nv.constant4:
        /*0000*/ 	.dword	_$_str
	.align		8
        /*0008*/ 	.dword	_$_str_$_2


//--------------------- .text.triton_poi_fused__native_batch_norm_legit_no_training_add_relu_8 --------------------------
	.section	.text.triton_poi_fused__native_batch_norm_legit_no_training_add_relu_8,"ax",@progbits
	.align	128
        .global         triton_poi_fused__native_batch_norm_legit_no_training_add_relu_8
        .type           triton_poi_fused__native_batch_norm_legit_no_training_add_relu_8,@function
        .size           triton_poi_fused__native_batch_norm_legit_no_training_add_relu_8,(.L_x_1 - triton_poi_fused__native_batch_norm_legit_no_training_add_relu_8)
        .other          triton_poi_fused__native_batch_norm_legit_no_training_add_relu_8,@"STO_CUDA_ENTRY STV_DEFAULT"
triton_poi_fused__native_batch_norm_legit_no_training_add_relu_8:
.text.triton_poi_fused__native_batch_norm_legit_no_training_add_relu_8:
[----:B------:R-:W-:Y:S01]  /*0000*/  LDC R1, c[0x0][0x28] ;  /* 0x00000a00ff017b82 */ /* 0x000fe20000000800 */
[----:B------:R-:W1:Y:S01]  /*0010*/  S2R R0, SR_TID.X ;  /* 0x0000000000007919 */ /* 0x000e620000002100 */
[----:B------:R-:W-:-:S06]  /*0020*/  ULDC.64 UR4, c[0x0][0x208] ;  /* 0x0000820000047ab9 */ /* 0x000fcc0000000a00 */
[----:B------:R-:W2:Y:S01]  /*0030*/  LDC.64 R8, c[0x0][0x220] ;  /* 0x00008800ff087b82 */ /* 0x000ea20000000a00 */
[----:B------:R-:W3:Y:S07]  /*0040*/  S2R R3, SR_CTAID.X ;  /* 0x0000000000037919 */ /* 0x000eee0000002500 */
[----:B------:R-:W4:Y:S08]  /*0050*/  LDC.64 R28, c[0x0][0x218] ;  /* 0x00008600ff1c7b82 */ /* 0x000f300000000a00 */
[----:B------:R-:W5:Y:S08]  /*0060*/  LDC.64 R18, c[0x0][0x230] ;  /* 0x00008c00ff127b82 */ /* 0x000f700000000a00 */
[----:B------:R-:W2:Y:S01]  /*0070*/  LDC.64 R26, c[0x0][0x238] ;  /* 0x00008e00ff1a7b82 */ /* 0x000ea20000000a00 */
[----:B-1----:R-:W-:-:S02]  /*0080*/  SHF.L.U32 R0, R0, 0x2, RZ ;  /* 0x0000000200007819 */ /* 0x002fc400000006ff */
[----:B---3--:R-:W-:Y:S02]  /*0090*/  SHF.R.S32.HI R5, RZ, 0x15, R3 ;  /* 0x00000015ff057819 */ /* 0x008fe40000011403 */
[----:B------:R-:W-:Y:S02]  /*00a0*/  LOP3.LUT R0, R0, 0x1fc, RZ, 0xc0, !PT ;  /* 0x000001fc00007812 */ /* 0x000fe400078ec0ff */
[----:B------:R-:W-:Y:S02]  /*00b0*/  SGXT R5, R5, 0x1 ;  /* 0x000000010505781a */ /* 0x000fe40000000200 */
[----:B------:R-:W-:Y:S02]  /*00c0*/  LEA R4, R3, R0, 0xa ;  /* 0x0000000003047211 */ /* 0x000fe400078e50ff */
[----:B------:R-:W1:Y:S02]  /*00d0*/  LDC.64 R2, c[0x0][0x228] ;  /* 0x00008a00ff027b82 */ /* 0x000e640000000a00 */
[----:B------:R-:W-:-:S04]  /*00e0*/  LEA.HI R5, R5, R4, RZ, 0x9 ;  /* 0x0000000405057211 */ /* 0x000fc800078f48ff */
[----:B------:R-:W-:Y:S02]  /*00f0*/  SHF.R.S32.HI R21, RZ, 0x9, R5 ;  /* 0x00000009ff157819 */ /* 0x000fe40000011405 */
[----:B------:R-:W-:Y:S02]  /*0100*/  IADD3 R5, R5, 0x200, RZ ;  /* 0x0000020005057810 */ /* 0x000fe40007ffe0ff */
[----:B------:R-:W-:Y:S02]  /*0110*/  LEA.HI R0, R21, R21, RZ, 0x9 ;  /* 0x0000001515007211 */ /* 0x000fe400078f48ff */
[----:B------:R-:W-:Y:S02]  /*0120*/  SHF.R.S32.HI R5, RZ, 0x9, R5 ;  /* 0x00000009ff057819 */ /* 0x000fe40000011405 */
[----:B------:R-:W-:Y:S02]  /*0130*/  LOP3.LUT R0, R0, 0xfffffe00, RZ, 0xc0, !PT ;  /* 0xfffffe0000007812 */ /* 0x000fe400078ec0ff */
[----:B------:R-:W-:-:S02]  /*0140*/  LEA.HI R6, R5, R5, RZ, 0x9 ;  /* 0x0000000505067211 */ /* 0x000fc400078f48ff */
[----:B------:R-:W-:Y:S02]  /*0150*/  IADD3 R21, R21, -R0, RZ ;  /* 0x8000000015157210 */ /* 0x000fe40007ffe0ff */
[----:B------:R-:W-:-:S04]  /*0160*/  LOP3.LUT R6, R6, 0xfffffe00, RZ, 0xc0, !PT ;  /* 0xfffffe0006067812 */ /* 0x000fc800078ec0ff */
[----:B------:R-:W-:Y:S01]  /*0170*/  IADD3 R23, R5, -R6, RZ ;  /* 0x8000000605177210 */ /* 0x000fe20007ffe0ff */
[----:B-1----:R-:W-:-:S04]  /*0180*/  IMAD.WIDE R10, R21, 0x4, R2 ;  /* 0x00000004150a7825 */ /* 0x002fc800078e0202 */
[----:B------:R-:W-:Y:S01]  /*0190*/  IMAD.WIDE R6, R23, 0x4, R2 ;  /* 0x0000000417067825 */ /* 0x000fe200078e0202 */
[----:B------:R1:W3:Y:S01]  /*01a0*/  LDG.E.EL R5, desc[UR4][R10.64] ;  /* 0x000000040a057981 */ /* 0x0002e2000c2e1900 */
[----:B------:R-:W1:Y:S04]  /*01b0*/  LDC.64 R2, c[0x0][0x250] ;  /* 0x00009400ff027b82 */ /* 0x000e680000000a00 */
[----:B------:R-:W3:Y:S01]  /*01c0*/  LDG.E.EL R7, desc[UR4][R6.64] ;  /* 0x0000000406077981 */ /* 0x000ee2000c2e1900 */
[----:B-1----:R-:W-:-:S06]  /*01d0*/  IMAD.WIDE R16, R21, 0x4, R2 ;  /* 0x0000000415107825 */ /* 0x002fcc00078e0202 */
[----:B------:R-:W3:Y:S01]  /*01e0*/  LDG.E.EL R16, desc[UR4][R16.64] ;  /* 0x0000000410107981 */ /* 0x000ee2000c2e1900 */
[----:B--2---:R-:W-:-:S04]  /*01f0*/  IMAD.WIDE R12, R21, 0x4, R8 ;  /* 0x00000004150c7825 */ /* 0x004fc800078e0208 */
[----:B----4-:R-:W-:Y:S01]  /*0200*/  IMAD.WIDE R28, R4, 0x4, R28 ;  /* 0x00000004041c7825 */ /* 0x010fe200078e021c */
[----:B------:R-:W2:Y:S03]  /*0210*/  LDG.E.EL R0, desc[UR4][R12.64] ;  /* 0x000000040c007981 */ /* 0x000ea6000c2e1900 */
[----:B-----5:R-:W-:-:S04]  /*0220*/  IMAD.WIDE R24, R21, 0x4, R18 ;  /* 0x0000000415187825 */ /* 0x020fc800078e0212 */
[----:B0-----:R-:W-:Y:S02]  /*0230*/  IMAD.WIDE R10, R21, 0x4, R26 ;  /* 0x00000004150a7825 */ /* 0x001fe400078e021a */
[----:B------:R0:W4:Y:S04]  /*0240*/  LDG.E.EL R25, desc[UR4][R24.64] ;  /* 0x0000000418197981 */ /* 0x000128000c2e1900 */
[----:B------:R-:W2:Y:S01]  /*0250*/  LDG.E.128 R12, desc[UR4][R28.64] ;  /* 0x000000041c0c7981 */ /* 0x000ea2000c1e1d00 */
[----:B------:R-:W-:-:S03]  /*0260*/  IMAD.WIDE R8, R23, 0x4, R8 ;  /* 0x0000000417087825 */ /* 0x000fc600078e0208 */
[----:B------:R-:W4:Y:S04]  /*0270*/  LDG.E.EL R6, desc[UR4][R10.64] ;  /* 0x000000040a067981 */ /* 0x000f28000c2e1900 */
[----:B------:R-:W5:Y:S04]  /*0280*/  LDG.E.EL R17, desc[UR4][R8.64] ;  /* 0x0000000408117981 */ /* 0x000f68000c2e1900 */
[----:B------:R1:W5:Y:S01]  /*0290*/  LDG.E.128 R8, desc[UR4][R28.64+0x800] ;  /* 0x000800041c087981 */ /* 0x000362000c1e1d00 */
[----:B------:R-:W-:-:S04]  /*02a0*/  IMAD.WIDE R18, R23, 0x4, R18 ;  /* 0x0000000417127825 */ /* 0x000fc800078e0212 */
[----:B------:R-:W-:Y:S02]  /*02b0*/  IMAD.WIDE R26, R23, 0x4, R26 ;  /* 0x00000004171a7825 */ /* 0x000fe400078e021a */
[----:B------:R-:W5:Y:S04]  /*02c0*/  LDG.E.EL R19, desc[UR4][R18.64] ;  /* 0x0000000412137981 */ /* 0x000f68000c2e1900 */
[----:B------:R0:W5:Y:S01]  /*02d0*/  LDG.E.EL R20, desc[UR4][R26.64] ;  /* 0x000000041a147981 */ /* 0x000162000c2e1900 */
[----:B---3--:R-:W-:Y:S01]  /*02e0*/  FADD R5, R5, 9.9999997473787516356e-06 ;  /* 0x3727c5ac05057421 */ /* 0x008fe20000000000 */
[----:B------:R-:W-:-:S04]  /*02f0*/  FADD R7, R7, 9.9999997473787516356e-06 ;  /* 0x3727c5ac07077421 */ /* 0x000fc80000000000 */
[----:B0-----:R-:W0:Y:S08]  /*0300*/  MUFU.SQRT R24, R7 ;  /* 0x0000000700187308 */ /* 0x001e300000002000 */
[----:B------:R-:W3:Y:S01]  /*0310*/  MUFU.SQRT R22, R5 ;  /* 0x0000000500167308 */ /* 0x000ee20000002000 */
[C---:B0-----:R-:W-:Y:S02]  /*0320*/  FSETP.GT.AND P1, PT, R24.reuse, 8.50705917302346158658e+37, PT ;  /* 0x7e8000001800780b */ /* 0x041fe40003f24000 */
[----:B------:R-:W-:-:S02]  /*0330*/  FSETP.GEU.AND P3, PT, R24, 1.175494350822287508e-38, PT ;  /* 0x008000001800780b */ /* 0x000fc40003f6e000 */
[C---:B---3--:R-:W-:Y:S02]  /*0340*/  FSETP.GT.AND P0, PT, R22.reuse, 8.50705917302346158658e+37, PT ;  /* 0x7e8000001600780b */ /* 0x048fe40003f04000 */
[----:B------:R-:W-:-:S07]  /*0350*/  FSETP.GEU.AND P2, PT, R22, 1.175494350822287508e-38, PT ;  /* 0x008000001600780b */ /* 0x000fce0003f4e000 */
[----:B------:R-:W-:Y:S01]  /*0360*/  @P1 FMUL R24, R24, 0.25 ;  /* 0x3e80000018181820 */ /* 0x000fe20000400000 */
[----:B------:R-:W-:-:S03]  /*0370*/  HFMA2.MMA R5, -RZ, RZ, 1.625, 0 ;  /* 0x3e800000ff057435 */ /* 0x000fc600000001ff */
[----:B------:R-:W-:Y:S01]  /*0380*/  @!P3 FMUL R24, R24, 16777216 ;  /* 0x4b8000001818b820 */ /* 0x000fe20000400000 */
[----:B------:R-:W-:Y:S01]  /*0390*/  @P0 FMUL R22, R22, 0.25 ;  /* 0x3e80000016160820 */ /* 0x000fe20000400000 */
[----:B-1----:R-:W-:-:S04]  /*03a0*/  FADD R28, R16, 9.9999997473787516356e-06 ;  /* 0x3727c5ac101c7421 */ /* 0x002fc80000000000 */
[----:B------:R-:W0:Y:S01]  /*03b0*/  MUFU.RCP R24, R24 ;  /* 0x0000001800187308 */ /* 0x000e220000001000 */
[----:B------:R-:W-:Y:S01]  /*03c0*/  @!P2 FMUL R22, R22, 16777216 ;  /* 0x4b8000001616a820 */ /* 0x000fe20000400000 */
[----:B------:R-:W-:-:S06]  /*03d0*/  FSEL R27, R5, 1, P1 ;  /* 0x3f800000051b7808 */ /* 0x000fcc0000800000 */
[----:B------:R-:W1:Y:S01]  /*03e0*/  MUFU.RCP R18, R22 ;  /* 0x0000001600127308 */ /* 0x000e620000001000 */
[----:B------:R-:W-:-:S07]  /*03f0*/  @!P3 FMUL R27, R27, 16777216 ;  /* 0x4b8000001b1bb820 */ /* 0x000fce0000400000 */
[----:B------:R-:W3:Y:S01]  /*0400*/  MUFU.SQRT R22, R28 ;  /* 0x0000001c00167308 */ /* 0x000ee20000002000 */
[----:B------:R-:W-:Y:S01]  /*0410*/  FSEL R7, R5, 1, P0 ;  /* 0x3f80000005077808 */ /* 0x000fe20000000000 */
[----:B0-----:R-:W-:Y:S01]  /*0420*/  FMUL R16, R24, R27 ;  /* 0x0000001b18107220 */ /* 0x001fe20000400000 */
[----:B------:R-:W-:-:S04]  /*0430*/  IMAD.WIDE R26, R23, 0x4, R2 ;  /* 0x00000004171a7825 */ /* 0x000fc800078e0202 */
[----:B------:R-:W-:Y:S01]  /*0440*/  @!P2 FMUL R7, R7, 16777216 ;  /* 0x4b8000000707a820 */ /* 0x000fe20000400000 */
[----:B------:R0:W5:Y:S01]  /*0450*/  LDG.E.EL R2, desc[UR4][R26.64] ;  /* 0x000000041a027981 */ /* 0x000162000c2e1900 */
[--C-:B--2---:R-:W-:Y:S02]  /*0460*/  FADD R12, R12, -R0.reuse ;  /* 0x800000000c0c7221 */ /* 0x104fe40000000000 */
[----:B-1----:R-:W-:Y:S01]  /*0470*/  FMUL R7, R18, R7 ;  /* 0x0000000712077220 */ /* 0x002fe20000400000 */
[C---:B---3--:R-:W-:Y:S02]  /*0480*/  FSETP.GT.AND P0, PT, R22.reuse, 8.50705917302346158658e+37, PT ;  /* 0x7e8000001600780b */ /* 0x048fe40003f04000 */
[----:B------:R-:W-:Y:S01]  /*0490*/  FSETP.GEU.AND P1, PT, R22, 1.175494350822287508e-38, PT ;  /* 0x008000001600780b */ /* 0x000fe20003f2e000 */
[--C-:B------:R-:W-:Y:S01]  /*04a0*/  FADD R18, R13, -R0.reuse ;  /* 0x800000000d127221 */ /* 0x100fe20000000000 */
[--C-:B------:R-:W-:Y:S01]  /*04b0*/  FADD R14, R14, -R0.reuse ;  /* 0x800000000e0e7221 */ /* 0x100fe20000000000 */
[----:B------:R-:W-:Y:S01]  /*04c0*/  FADD R0, R15, -R0 ;  /* 0x800000000f007221 */ /* 0x000fe20000000000 */
[C---:B------:R-:W-:Y:S01]  /*04d0*/  FMUL R12, R7.reuse, R12 ;  /* 0x0000000c070c7220 */ /* 0x040fe20000400000 */
[C---:B------:R-:W-:Y:S01]  /*04e0*/  FMUL R3, R7.reuse, R18 ;  /* 0x0000001207037220 */ /* 0x040fe20000400000 */
[C---:B------:R-:W-:Y:S01]  /*04f0*/  FMUL R13, R7.reuse, R14 ;  /* 0x0000000e070d7220 */ /* 0x040fe20000400000 */
[----:B------:R-:W-:Y:S01]  /*0500*/  FMUL R29, R7, R0 ;  /* 0x00000000071d7220 */ /* 0x000fe20000400000 */
[----:B------:R-:W1:Y:S01]  /*0510*/  LDC.64 R14, c[0x0][0x248] ;  /* 0x00009200ff0e7b82 */ /* 0x000e620000000a00 */
[----:B----4-:R-:W-:-:S02]  /*0520*/  FFMA R0, R25, R3, R6 ;  /* 0x0000000319007223 */ /* 0x010fc40000000006 */
[----:B------:R-:W-:Y:S01]  /*0530*/  @P0 FMUL R22, R22, 0.25 ;  /* 0x3e80000016160820 */ /* 0x000fe20000400000 */
[C-C-:B------:R-:W-:Y:S01]  /*0540*/  FFMA R7, R25.reuse, R12, R6.reuse ;  /* 0x0000000c19077223 */ /* 0x140fe20000000006 */
[C-C-:B------:R-:W-:Y:S01]  /*0550*/  FFMA R3, R25.reuse, R13, R6.reuse ;  /* 0x0000000d19037223 */ /* 0x140fe20000000006 */
[----:B------:R-:W-:Y:S01]  /*0560*/  FFMA R6, R25, R29, R6 ;  /* 0x0000001d19067223 */ /* 0x000fe20000000006 */
[--C-:B-----5:R-:W-:Y:S01]  /*0570*/  FADD R25, R10, -R17.reuse ;  /* 0x800000110a197221 */ /* 0x120fe20000000000 */
[----:B------:R-:W2:Y:S01]  /*0580*/  LDC.64 R12, c[0x0][0x258] ;  /* 0x00009600ff0c7b82 */ /* 0x000ea20000000a00 */
[----:B------:R-:W-:Y:S01]  /*0590*/  @!P1 FMUL R22, R22, 16777216 ;  /* 0x4b80000016169820 */ /* 0x000fe20000400000 */
[--C-:B------:R-:W-:Y:S01]  /*05a0*/  FADD R18, R11, -R17.reuse ;  /* 0x800000110b127221 */ /* 0x100fe20000000000 */
[--C-:B0-----:R-:W-:Y:S01]  /*05b0*/  FADD R27, R8, -R17.reuse ;  /* 0x80000011081b7221 */ /* 0x101fe20000000000 */
[----:B------:R-:W-:-:S04]  /*05c0*/  FADD R29, R9, -R17 ;  /* 0x80000011091d7221 */ /* 0x000fc80000000000 */
[----:B------:R-:W0:Y:S01]  /*05d0*/  LDC.64 R10, c[0x0][0x240] ;  /* 0x00009000ff0a7b82 */ /* 0x000e220000000a00 */
[----:B------:R-:W3:Y:S07]  /*05e0*/  MUFU.RCP R22, R22 ;  /* 0x0000001600167308 */ /* 0x000eee0000001000 */
[----:B------:R-:W4:Y:S01]  /*05f0*/  LDC.64 R8, c[0x0][0x260] ;  /* 0x00009800ff087b82 */ /* 0x000f220000000a00 */
[C---:B------:R-:W-:Y:S01]  /*0600*/  FMUL R17, R16.reuse, R29 ;  /* 0x0000001d10117220 */ /* 0x040fe20000400000 */
[C---:B------:R-:W-:Y:S01]  /*0610*/  FMUL R29, R16.reuse, R25 ;  /* 0x00000019101d7220 */ /* 0x040fe20000400000 */
[----:B------:R-:W-:Y:S01]  /*0620*/  FSEL R25, R5, 1, P0 ;  /* 0x3f80000005197808 */ /* 0x000fe20000000000 */
[C---:B------:R-:W-:Y:S01]  /*0630*/  FMUL R27, R16.reuse, R27 ;  /* 0x0000001b101b7220 */ /* 0x040fe20000400000 */
[----:B------:R-:W-:Y:S01]  /*0640*/  FMUL R24, R16, R18 ;  /* 0x0000001210187220 */ /* 0x000fe20000400000 */
[----:B------:R-:W-:-:S02]  /*0650*/  FFMA R17, R19, R17, R20 ;  /* 0x0000001113117223 */ /* 0x000fc40000000014 */
[----:B------:R-:W-:Y:S01]  /*0660*/  @!P1 FMUL R25, R25, 16777216 ;  /* 0x4b80000019199820 */ /* 0x000fe20000400000 */
[C-C-:B------:R-:W-:Y:S01]  /*0670*/  FFMA R16, R19.reuse, R27, R20.reuse ;  /* 0x0000001b13107223 */ /* 0x140fe20000000014 */
[----:B------:R-:W-:Y:S01]  /*0680*/  FFMA R18, R19, R29, R20 ;  /* 0x0000001d13127223 */ /* 0x000fe20000000014 */
[----:B-1----:R-:W-:-:S04]  /*0690*/  IMAD.WIDE R26, R21, 0x4, R14 ;  /* 0x00000004151a7825 */ /* 0x002fc800078e020e */
[----:B------:R-:W-:Y:S01]  /*06a0*/  FFMA R20, R19, R24, R20 ;  /* 0x0000001813147223 */ /* 0x000fe20000000014 */
[----:B---3--:R-:W-:Y:S01]  /*06b0*/  FMUL R19, R22, R25 ;  /* 0x0000001916137220 */ /* 0x008fe20000400000 */
[----:B------:R-:W-:Y:S01]  /*06c0*/  IMAD.WIDE R24, R23, 0x4, R14 ;  /* 0x0000000417187825 */ /* 0x000fe200078e020e */
[----:B------:R0:W3:Y:S03]  /*06d0*/  LDG.E.EL R22, desc[UR4][R26.64] ;  /* 0x000000041a167981 */ /* 0x0000e6000c2e1900 */
[C---:B--2---:R-:W-:Y:S02]  /*06e0*/  IMAD.WIDE R14, R21.reuse, 0x4, R12 ;  /* 0x00000004150e7825 */ /* 0x044fe400078e020c */
[----:B------:R-:W2:Y:S02]  /*06f0*/  LDG.E.EL R24, desc[UR4][R24.64] ;  /* 0x0000000418187981 */ /* 0x000ea4000c2e1900 */
[----:B----4-:R-:W-:-:S02]  /*0700*/  IMAD.WIDE R28, R21, 0x4, R8 ;  /* 0x00000004151c7825 */ /* 0x010fc400078e0208 */
[----:B------:R1:W4:Y:S02]  /*0710*/  LDG.E.EL R21, desc[UR4][R14.64] ;  /* 0x000000040e157981 */ /* 0x000324000c2e1900 */
[----:B0-----:R-:W-:Y:S02]  /*0720*/  IMAD.WIDE R26, R4, 0x4, R10 ;  /* 0x00000004041a7825 */ /* 0x001fe400078e020a */
[----:B------:R-:W4:Y:S02]  /*0730*/  LDG.E.EL R28, desc[UR4][R28.64] ;  /* 0x000000041c1c7981 */ /* 0x000f24000c2e1900 */
[C---:B-1----:R-:W-:Y:S02]  /*0740*/  IMAD.WIDE R14, R23.reuse, 0x4, R8 ;  /* 0x00000004170e7825 */ /* 0x042fe400078e0208 */
[----:B------:R-:W3:Y:S02]  /*0750*/  LDG.E.128 R8, desc[UR4][R26.64] ;  /* 0x000000041a087981 */ /* 0x000ee4000c1e1d00 */
[----:B------:R-:W-:-:S02]  /*0760*/  IMAD.WIDE R12, R23, 0x4, R12 ;  /* 0x00000004170c7825 */ /* 0x000fc400078e020c */
[----:B------:R-:W5:Y:S04]  /*0770*/  LDG.E.EL R25, desc[UR4][R14.64] ;  /* 0x000000040e197981 */ /* 0x000f68000c2e1900 */
[----:B------:R2:W5:Y:S04]  /*0780*/  LDG.E.EL R23, desc[UR4][R12.64] ;  /* 0x000000040c177981 */ /* 0x000568000c2e1900 */
[----:B------:R-:W2:Y:S01]  /*0790*/  LDG.E.128 R12, desc[UR4][R26.64+0x800] ;  /* 0x000800041a0c7981 */ /* 0x000ea2000c1e1d00 */
[----:B------:R-:W-:-:S06]  /*07a0*/  FADD R2, R2, 9.9999997473787516356e-06 ;  /* 0x3727c5ac02027421 */ /* 0x000fcc0000000000 */
[----:B------:R-:W0:Y:S02]  /*07b0*/  MUFU.SQRT R2, R2 ;  /* 0x0000000200027308 */ /* 0x000e240000002000 */
[C---:B0-----:R-:W-:Y:S02]  /*07c0*/  FSETP.GT.AND P0, PT, R2.reuse, 8.50705917302346158658e+37, PT ;  /* 0x7e8000000200780b */ /* 0x041fe40003f04000 */
[----:B------:R-:W-:-:S11]  /*07d0*/  FSETP.GEU.AND P1, PT, R2, 1.175494350822287508e-38, PT ;  /* 0x008000000200780b */ /* 0x000fd60003f2e000 */
[----:B------:R-:W-:-:S04]  /*07e0*/  @P0 FMUL R2, R2, 0.25 ;  /* 0x3e80000002020820 */ /* 0x000fc80000400000 */
[----:B------:R-:W-:-:S06]  /*07f0*/  @!P1 FMUL R2, R2, 16777216 ;  /* 0x4b80000002029820 */ /* 0x000fcc0000400000 */
[----:B------:R-:W0:Y:S01]  /*0800*/  MUFU.RCP R2, R2 ;  /* 0x0000000200027308 */ /* 0x000e220000001000 */
[----:B------:R-:W-:-:S05]  /*0810*/  FSEL R5, R5, 1, P0 ;  /* 0x3f80000005057808 */ /* 0x000fca0000000000 */
[----:B------:R-:W-:-:S04]  /*0820*/  @!P1 FMUL R5, R5, 16777216 ;  /* 0x4b80000005059820 */ /* 0x000fc80000400000 */
[----:B0-----:R-:W-:Y:S01]  /*0830*/  FMUL R5, R2, R5 ;  /* 0x0000000502057220 */ /* 0x001fe20000400000 */
[--C-:B---3--:R-:W-:Y:S01]  /*0840*/  FADD R10, R10, -R22.reuse ;  /* 0x800000160a0a7221 */ /* 0x108fe20000000000 */
[--C-:B------:R-:W-:Y:S01]  /*0850*/  FADD R8, R8, -R22.reuse ;  /* 0x8000001608087221 */ /* 0x100fe20000000000 */
[--C-:B------:R-:W-:Y:S01]  /*0860*/  FADD R9, R9, -R22.reuse ;  /* 0x8000001609097221 */ /* 0x100fe20000000000 */
[----:B------:R-:W-:Y:S01]  /*0870*/  FADD R22, R11, -R22 ;  /* 0x800000160b167221 */ /* 0x000fe20000000000 */
[C---:B------:R-:W-:Y:S02]  /*0880*/  FMUL R11, R19.reuse, R10 ;  /* 0x0000000a130b7220 */ /* 0x040fe40000400000 */
[----:B------:R-:W-:Y:S02]  /*0890*/  FMUL R9, R19, R9 ;  /* 0x0000000913097220 */ /* 0x000fe40000400000 */
[C-C-:B----4-:R-:W-:Y:S02]  /*08a0*/  FFMA R10, R21.reuse, R11, R28.reuse ;  /* 0x0000000b150a7223 */ /* 0x150fe4000000001c */
[----:B------:R-:W-:-:S03]  /*08b0*/  FFMA R9, R21, R9, R28 ;  /* 0x0000000915097223 */ /* 0x000fc6000000001c */
[----:B------:R-:W-:Y:S01]  /*08c0*/  FSETP.GEU.AND P4, PT, R3, -R10, PT ;  /* 0x8000000a0300720b */ /* 0x000fe20003f8e000 */
[----:B------:R-:W-:Y:S02]  /*08d0*/  FADD R10, R10, R3 ;  /* 0x000000030a0a7221 */ /* 0x000fe40000000000 */
[----:B------:R-:W0:Y:S01]  /*08e0*/  LDC.64 R2, c[0x0][0x210] ;  /* 0x00008400ff027b82 */ /* 0x000e220000000a00 */
[C---:B------:R-:W-:Y:S01]  /*08f0*/  FMUL R8, R19.reuse, R8 ;  /* 0x0000000813087220 */ /* 0x040fe20000400000 */
[----:B------:R-:W-:Y:S01]  /*0900*/  FSETP.GEU.AND P5, PT, R0, -R9, PT ;  /* 0x800000090000720b */ /* 0x000fe20003fae000 */
[----:B------:R-:W-:Y:S01]  /*0910*/  FMUL R19, R19, R22 ;  /* 0x0000001613137220 */ /* 0x000fe20000400000 */
[----:B------:R-:W-:Y:S01]  /*0920*/  FADD R9, R9, R0 ;  /* 0x0000000009097221 */ /* 0x000fe20000000000 */
[--C-:B--2---:R-:W-:Y:S01]  /*0930*/  FADD R12, R12, -R24.reuse ;  /* 0x800000180c0c7221 */ /* 0x104fe20000000000 */
[--C-:B------:R-:W-:Y:S01]  /*0940*/  FADD R22, R15, -R24.reuse ;  /* 0x800000180f167221 */ /* 0x100fe20000000000 */
[----:B------:R-:W-:Y:S01]  /*0950*/  FADD R0, R13, -R24 ;  /* 0x800000180d007221 */ /* 0x000fe20000000000 */
[----:B------:R-:W-:Y:S01]  /*0960*/  FFMA R8, R21, R8, R28 ;  /* 0x0000000815087223 */ /* 0x000fe2000000001c */
[----:B------:R-:W-:Y:S01]  /*0970*/  FADD R14, R14, -R24 ;  /* 0x800000180e0e7221 */ /* 0x000fe20000000000 */
[C---:B------:R-:W-:Y:S01]  /*0980*/  FMUL R12, R5.reuse, R12 ;  /* 0x0000000c050c7220 */ /* 0x040fe20000400000 */
[C---:B------:R-:W-:Y:S01]  /*0990*/  FMUL R22, R5.reuse, R22 ;  /* 0x0000001605167220 */ /* 0x040fe20000400000 */
[C---:B------:R-:W-:Y:S01]  /*09a0*/  FMUL R0, R5.reuse, R0 ;  /* 0x0000000005007220 */ /* 0x040fe20000400000 */
[----:B------:R-:W-:Y:S01]  /*09b0*/  FMUL R14, R5, R14 ;  /* 0x0000000e050e7220 */ /* 0x000fe20000400000 */
[----:B------:R-:W-:Y:S01]  /*09c0*/  FSETP.GEU.AND P6, PT, R7, -R8, PT ;  /* 0x800000080700720b */ /* 0x000fe20003fce000 */
[----:B------:R-:W-:Y:S01]  /*09d0*/  FADD R8, R8, R7 ;  /* 0x0000000708087221 */ /* 0x000fe20000000000 */
[C-C-:B-----5:R-:W-:Y:S01]  /*09e0*/  FFMA R7, R23.reuse, R22, R25.reuse ;  /* 0x0000001617077223 */ /* 0x160fe20000000019 */
[C-C-:B------:R-:W-:Y:S01]  /*09f0*/  FFMA R5, R23.reuse, R12, R25.reuse ;  /* 0x0000000c17057223 */ /* 0x140fe20000000019 */
[C-C-:B------:R-:W-:Y:S01]  /*0a00*/  FFMA R0, R23.reuse, R0, R25.reuse ;  /* 0x0000000017007223 */ /* 0x140fe20000000019 */
[----:B------:R-:W-:Y:S01]  /*0a10*/  FFMA R23, R23, R14, R25 ;  /* 0x0000000e17177223 */ /* 0x000fe20000000019 */
[----:B------:R-:W-:Y:S01]  /*0a20*/  FFMA R21, R21, R19, R28 ;  /* 0x0000001315157223 */ /* 0x000fe2000000001c */
[----:B------:R-:W-:-:S02]  /*0a30*/  FSEL R8, R8, RZ, P6 ;  /* 0x000000ff08087208 */ /* 0x000fc40003000000 */
[----:B------:R-:W-:Y:S01]  /*0a40*/  FSETP.GEU.AND P1, PT, R16, -R5, PT ;  /* 0x800000051000720b */ /* 0x000fe20003f2e000 */
[----:B------:R-:W-:Y:S01]  /*0a50*/  FADD R5, R5, R16 ;  /* 0x0000001005057221 */ /* 0x000fe20000000000 */
[----:B------:R-:W-:Y:S01]  /*0a60*/  FSETP.GEU.AND P2, PT, R20, -R7, PT ;  /* 0x800000071400720b */ /* 0x000fe20003f4e000 */
[----:B------:R-:W-:Y:S01]  /*0a70*/  FADD R11, R21, R6 ;  /* 0x00000006150b7221 */ /* 0x000fe20000000000 */
[----:B------:R-:W-:Y:S01]  /*0a80*/  FSETP.GEU.AND P0, PT, R17, -R0, PT ;  /* 0x800000001100720b */ /* 0x000fe20003f0e000 */
[----:B------:R-:W-:Y:S01]  /*0a90*/  FADD R7, R7, R20 ;  /* 0x0000001407077221 */ /* 0x000fe20000000000 */
[----:B------:R-:W-:Y:S01]  /*0aa0*/  FSETP.GEU.AND P6, PT, R18, -R23, PT ;  /* 0x800000171200720b */ /* 0x000fe20003fce000 */
[----:B------:R-:W-:Y:S01]  /*0ab0*/  FADD R0, R0, R17 ;  /* 0x0000001100007221 */ /* 0x000fe20000000000 */
[----:B------:R-:W-:Y:S01]  /*0ac0*/  FADD R18, R23, R18 ;  /* 0x0000001217127221 */ /* 0x000fe20000000000 */
[----:B------:R-:W-:Y:S01]  /*0ad0*/  FSETP.GEU.AND P3, PT, R6, -R21, PT ;  /* 0x800000150600720b */ /* 0x000fe20003f6e000 */
[----:B0-----:R-:W-:Y:S01]  /*0ae0*/  IMAD.WIDE R2, R4, 0x4, R2 ;  /* 0x0000000404027825 */ /* 0x001fe200078e0202 */
[----:B------:R-:W-:-:S02]  /*0af0*/  FSEL R4, R5, RZ, P1 ;  /* 0x000000ff05047208 */ /* 0x000fc40000800000 */
[----:B------:R-:W-:Y:S02]  /*0b00*/  FSEL R9, R9, RZ, P5 ;  /* 0x000000ff09097208 */ /* 0x000fe40002800000 */
[----:B------:R-:W-:Y:S02]  /*0b10*/  FSEL R10, R10, RZ, P4 ;  /* 0x000000ff0a0a7208 */ /* 0x000fe40002000000 */
[----:B------:R-:W-:Y:S02]  /*0b20*/  FSEL R11, R11, RZ, P3 ;  /* 0x000000ff0b0b7208 */ /* 0x000fe40001800000 */
[----:B------:R-:W-:Y:S02]  /*0b30*/  FSEL R7, R7, RZ, P2 ;  /* 0x000000ff07077208 */ /* 0x000fe40001000000 */
[----:B------:R-:W-:Y:S02]  /*0b40*/  FSEL R5, R0, RZ, P0 ;  /* 0x000000ff00057208 */ /* 0x000fe40000000000 */
[----:B------:R-:W-:Y:S01]  /*0b50*/  FSEL R6, R18, RZ, P6 ;  /* 0x000000ff12067208 */ /* 0x000fe20003000000 */
[----:B------:R-:W-:Y:S04]  /*0b60*/  STG.E.128 desc[UR4][R2.64], R8 ;  /* 0x0000000802007986 */ /* 0x000fe8000c101d04 */
[----:B------:R-:W-:Y:S01]  /*0b70*/  STG.E.128 desc[UR4][R2.64+0x800], R4 ;  /* 0x0008000402007986 */ /* 0x000fe2000c101d04 */
[----:B------:R-:W-:Y:S05]  /*0b80*/  EXIT ;  /* 0x000000000000794d */ /* 0x000fea0003800000 */
.L_x_0:
[----:B------:R-:W-:-:S00]  /*0b90*/  BRA `(.L_x_0) ;  /* 0xfffffffc00fc7947 */ /* 0x000fc0000383ffff */
[----:B------:R-:W-:-:S00]  /*0ba0*/  NOP ;  /* 0x0000000000007918 */ /* 0x000fc00000000000 */
        /* <DEDUP_REMOVED lines=13> */
.L_x_1:


//--------------------- .nv.global.init           --------------------------
	.section	.nv.global.init,"aw",@progbits
.nv.global.init:
	.type		_$_str,@object
	.size		_$_str,(_$_str_$_2 - _$_str)
_$_str:
        /*0000*/ 	.byte	0x5f, 0x5f, 0x43, 0x55, 0x44, 0x41, 0x5f, 0x46, 0x54, 0x5a, 0x00
	.type		_$_str_$_2,@object
	.size		_$_str_$_2,(.L_1 - _$_str_$_2)
_$_str_$_2:
        /*000b*/ 	.byte	0x5f, 0x5f, 0x43, 0x55, 0x44, 0x41, 0x5f, 0x50, 0x52, 0x45, 0x43, 0x5f, 0x53, 0x51, 0x52, 0x54
        /*001b*/ 	.byte	0x00
.L_1:


//--------------------- .nv.constant0.triton_poi_fused__native_batch_norm_legit_no_training_add_relu_8 --------------------------
	.section	.nv.constant0.triton_poi_fused__native_batch_norm_legit_no_training_add_relu_8,"a",@progbits
	.sectionflags	@""
	.align	4
.nv.constant0.triton_poi_fused__native_batch_norm_legit_no_training_add_relu_8:
	.zero		620
